	.headerflags	@"EF_CUDA_TEXMODE_UNIFIED EF_CUDA_64BIT_ADDRESS EF_CUDA_ACCELERATORS EF_CUDA_SM90 EF_CUDA_VIRTUAL_SM(EF_CUDA_SM90)"
	.elftype	@"ET_EXEC"


//--------------------- .nv.info                  --------------------------
	.section	.nv.info,"",@"SHT_CUDA_INFO"
	.align	4


	//----- nvinfo : EIATTR_REGCOUNT
	.align		4
        /*0000*/ 	.byte	0x04, 0x2f
        /*0002*/ 	.short	(.L_3 - .L_2)
	.align		4
.L_2:
        /*0004*/ 	.word	index@(triton_poi_fused__native_batch_norm_legit_no_training_add_convolution_native_batch_norm_backward_relu_16)
        /*0008*/ 	.word	0x0000001c


	//----- nvinfo : EIATTR_MIN_STACK_SIZE
	.align		4
.L_3:
        /*000c*/ 	.byte	0x04, 0x12
        /*000e*/ 	.short	(.L_5 - .L_4)
	.align		4
.L_4:
        /*0010*/ 	.word	index@(triton_poi_fused__native_batch_norm_legit_no_training_add_convolution_native_batch_norm_backward_relu_16)
        /*0014*/ 	.word	0x00000000


	//----- nvinfo : EIATTR_FRAME_SIZE
	.align		4
.L_5:
        /*0018*/ 	.byte	0x04, 0x11
        /*001a*/ 	.short	(.L_7 - .L_6)
	.align		4
.L_6:
        /*001c*/ 	.word	index@(triton_poi_fused__native_batch_norm_legit_no_training_add_convolution_native_batch_norm_backward_relu_16)
        /*0020*/ 	.word	0x00000000


	//----- nvinfo : EIATTR_MIN_STACK_SIZE
	.align		4
.L_7:
        /*0024*/ 	.byte	0x04, 0x12
        /*0026*/ 	.short	(.L_9 - .L_8)
	.align		4
.L_8:
        /*0028*/ 	.word	index@(triton_poi_fused__native_batch_norm_legit_no_training_add_convolution_native_batch_norm_backward_relu_16)
        /*002c*/ 	.word	0x00000000
.L_9:


//--------------------- .nv.info.triton_poi_fused__native_batch_norm_legit_no_training_add_convolution_native_batch_norm_backward_relu_16 --------------------------
	.section	.nv.info.triton_poi_fused__native_batch_norm_legit_no_training_add_convolution_native_batch_norm_backward_relu_16,"",@"SHT_CUDA_INFO"
	.sectionflags	@""
	.align	4


	//----- nvinfo : EIATTR_CUDA_API_VERSION
	.align		4
        /*0000*/ 	.byte	0x04, 0x37
        /*0002*/ 	.short	(.L_11 - .L_10)
.L_10:
        /*0004*/ 	.word	0x0000007c


	//----- nvinfo : EIATTR_KPARAM_INFO
	.align		4
.L_11:
        /*0008*/ 	.byte	0x04, 0x17
        /*000a*/ 	.short	(.L_13 - .L_12)
.L_12:
        /*000c*/ 	.word	0x00000000
        /*0010*/ 	.short	0x000b
        /*0012*/ 	.short	0x0058
        /*0014*/ 	.byte	0x00, 0xf0, 0x11, 0x00


	//----- nvinfo : EIATTR_KPARAM_INFO
	.align		4
.L_13:
        /*0018*/ 	.byte	0x04, 0x17
        /*001a*/ 	.short	(.L_15 - .L_14)
.L_14:
        /*001c*/ 	.word	0x00000000
        /*0020*/ 	.short	0x000a
        /*0022*/ 	.short	0x0050
        /*0024*/ 	.byte	0x00, 0xf4, 0x21, 0x00


	//----- nvinfo : EIATTR_KPARAM_INFO
	.align		4
.L_15:
        /*0028*/ 	.byte	0x04, 0x17
        /*002a*/ 	.short	(.L_17 - .L_16)
.L_16:
        /*002c*/ 	.word	0x00000000
        /*0030*/ 	.short	0x0009
        /*0032*/ 	.short	0x0048
        /*0034*/ 	.byte	0x00, 0xf4, 0x21, 0x00


	//----- nvinfo : EIATTR_KPARAM_INFO
	.align		4
.L_17:
        /*0038*/ 	.byte	0x04, 0x17
        /*003a*/ 	.short	(.L_19 - .L_18)
.L_18:
        /*003c*/ 	.word	0x00000000
        /*0040*/ 	.short	0x0008
        /*0042*/ 	.short	0x0040
        /*0044*/ 	.byte	0x00, 0xf4, 0x21, 0x00


	//----- nvinfo : EIATTR_KPARAM_INFO
	.align		4
.L_19:
        /*0048*/ 	.byte	0x04, 0x17
        /*004a*/ 	.short	(.L_21 - .L_20)
.L_20:
        /*004c*/ 	.word	0x00000000
        /*0050*/ 	.short	0x0007
        /*0052*/ 	.short	0x0038
        /*0054*/ 	.byte	0x00, 0xf4, 0x21, 0x00


	//----- nvinfo : EIATTR_KPARAM_INFO
	.align		4
.L_21:
        /*0058*/ 	.byte	0x04, 0x17
        /*005a*/ 	.short	(.L_23 - .L_22)
.L_22:
        /*005c*/ 	.word	0x00000000
        /*0060*/ 	.short	0x0006
        /*0062*/ 	.short	0x0030
        /*0064*/ 	.byte	0x00, 0xf4, 0x21, 0x00


	//----- nvinfo : EIATTR_KPARAM_INFO
	.align		4
.L_23:
        /*0068*/ 	.byte	0x04, 0x17
        /*006a*/ 	.short	(.L_25 - .L_24)
.L_24:
        /*006c*/ 	.word	0x00000000
        /*0070*/ 	.short	0x0005
        /*0072*/ 	.short	0x0028
        /*0074*/ 	.byte	0x00, 0xf4, 0x21, 0x00


	//----- nvinfo : EIATTR_KPARAM_INFO
	.align		4
.L_25:
        /*0078*/ 	.byte	0x04, 0x17
        /*007a*/ 	.short	(.L_27 - .L_26)
.L_26:
        /*007c*/ 	.word	0x00000000
        /*0080*/ 	.short	0x0004
        /*0082*/ 	.short	0x0020
        /*0084*/ 	.byte	0x00, 0xf4, 0x21, 0x00


	//----- nvinfo : EIATTR_KPARAM_INFO
	.align		4
.L_27:
        /*0088*/ 	.byte	0x04, 0x17
        /*008a*/ 	.short	(.L_29 - .L_28)
.L_28:
        /*008c*/ 	.word	0x00000000
        /*0090*/ 	.short	0x0003
        /*0092*/ 	.short	0x0018
        /*0094*/ 	.byte	0x00, 0xf4, 0x21, 0x00


	//----- nvinfo : EIATTR_KPARAM_INFO
	.align		4
.L_29:
        /*0098*/ 	.byte	0x04, 0x17
        /*009a*/ 	.short	(.L_31 - .L_30)
.L_30:
        /*009c*/ 	.word	0x00000000
        /*00a0*/ 	.short	0x0002
        /*00a2*/ 	.short	0x0010
        /*00a4*/ 	.byte	0x00, 0xf4, 0x21, 0x00


	//----- nvinfo : EIATTR_KPARAM_INFO
	.align		4
.L_31:
        /*00a8*/ 	.byte	0x04, 0x17
        /*00aa*/ 	.short	(.L_33 - .L_32)
.L_32:
        /*00ac*/ 	.word	0x00000000
        /*00b0*/ 	.short	0x0001
        /*00b2*/ 	.short	0x0008
        /*00b4*/ 	.byte	0x00, 0xf4, 0x21, 0x00


	//----- nvinfo : EIATTR_KPARAM_INFO
	.align		4
.L_33:
        /*00b8*/ 	.byte	0x04, 0x17
        /*00ba*/ 	.short	(.L_35 - .L_34)
.L_34:
        /*00bc*/ 	.word	0x00000000
        /*00c0*/ 	.short	0x0000
        /*00c2*/ 	.short	0x0000
        /*00c4*/ 	.byte	0x00, 0xf4, 0x21, 0x00


	//----- nvinfo : EIATTR_SPARSE_MMA_MASK
	.align		4
.L_35:
        /*00c8*/ 	.byte	0x03, 0x50
        /*00ca*/ 	.short	0x0000


	//----- nvinfo : EIATTR_MAXREG_COUNT
	.align		4
        /*00cc*/ 	.byte	0x03, 0x1b
        /*00ce*/ 	.short	0x00ff


	//----- nvinfo : EIATTR_EXIT_INSTR_OFFSETS
	.align		4
        /*00d0*/ 	.byte	0x04, 0x1c
        /*00d2*/ 	.short	(.L_37 - .L_36)


	//   ....[0]....
.L_36:
        /*00d4*/ 	.word	0x000004d0


	//----- nvinfo : EIATTR_REQNTID
	.align		4
.L_37:
        /*00d8*/ 	.byte	0x04, 0x10
        /*00da*/ 	.short	(.L_39 - .L_38)
.L_38:
        /*00dc*/ 	.word	0x00000080
        /*00e0*/ 	.word	0x00000001
        /*00e4*/ 	.word	0x00000001


	//----- nvinfo : EIATTR_CBANK_PARAM_SIZE
	.align		4
.L_39:
        /*00e8*/ 	.byte	0x03, 0x19
        /*00ea*/ 	.short	0x005c


	//----- nvinfo : EIATTR_PARAM_CBANK
	.align		4
        /*00ec*/ 	.byte	0x04, 0x0a
        /*00ee*/ 	.short	(.L_41 - .L_40)
	.align		4
.L_40:
        /*00f0*/ 	.word	index@(.nv.constant0.triton_poi_fused__native_batch_norm_legit_no_training_add_convolution_native_batch_norm_backward_relu_16)
        /*00f4*/ 	.short	0x0210
        /*00f6*/ 	.short	0x005c


	//----- nvinfo : EIATTR_SW_WAR
	.align		4
.L_41:
        /*00f8*/ 	.byte	0x04, 0x36
        /*00fa*/ 	.short	(.L_43 - .L_42)
.L_42:
        /*00fc*/ 	.word	0x00000008
.L_43:


//--------------------- .nv.callgraph             --------------------------
	.section	.nv.callgraph,"",@"SHT_CUDA_CALLGRAPH"
	.align	4
	.sectionentsize	8
	.align		4
        /*0000*/ 	.word	0x00000000
	.align		4
        /*0004*/ 	.word	0xffffffff
	.align		4
        /*0008*/ 	.word	0x00000000
	.align		4
        /*000c*/ 	.word	0xfffffffe
	.align		4
        /*0010*/ 	.word	0x00000000
	.align		4
        /*0014*/ 	.word	0xfffffffd
	.align		4
        /*0018*/ 	.word	0x00000000
	.align		4
        /*001c*/ 	.word	0xfffffffc


//--------------------- .nv.constant4             --------------------------
	.section	.nv.constant4,"a",@progbits
	.align	8
	.align		8
.nv.constant4:
        /*0000*/ 	.dword	_$_str
	.align		8
        /*0008*/ 	.dword	_$_str_$_2


//--------------------- .text.triton_poi_fused__native_batch_norm_legit_no_training_add_convolution_native_batch_norm_backward_relu_16 --------------------------
	.section	.text.triton_poi_fused__native_batch_norm_legit_no_training_add_convolution_native_batch_norm_backward_relu_16,"ax",@progbits
	.align	128
        .global         triton_poi_fused__native_batch_norm_legit_no_training_add_convolution_native_batch_norm_backward_relu_16
        .type           triton_poi_fused__native_batch_norm_legit_no_training_add_convolution_native_batch_norm_backward_relu_16,@function
        .size           triton_poi_fused__native_batch_norm_legit_no_training_add_convolution_native_batch_norm_backward_relu_16,(.L_x_1 - triton_poi_fused__native_batch_norm_legit_no_training_add_convolution_native_batch_norm_backward_relu_16)
        .other          triton_poi_fused__native_batch_norm_legit_no_training_add_convolution_native_batch_norm_backward_relu_16,@"STO_CUDA_ENTRY STV_DEFAULT"
triton_poi_fused__native_batch_norm_legit_no_training_add_convolution_native_batch_norm_backward_relu_16:
.text.triton_poi_fused__native_batch_norm_legit_no_training_add_convolution_native_batch_norm_backward_relu_16:
[----:B------:R-:W-:Y:S01]  /*0000*/  LDC R1, c[0x0][0x28] ;  /* 0x00000a00ff017b82 */ /* 0x000fe20000000800 */
[----:B------:R-:W1:Y:S07]  /*0010*/  S2R R0, SR_TID.X ;  /* 0x0000000000007919 */ /* 0x000e6e0000002100 */
[----:B------:R-:W2:Y:S01]  /*0020*/  LDC.64 R16, c[0x0][0x240] ;  /* 0x00009000ff107b82 */ /* 0x000ea20000000a00 */
[----:B------:R-:W-:Y:S01]  /*0030*/  ULDC.64 UR4, c[0x0][0x208] ;  /* 0x0000820000047ab9 */ /* 0x000fe20000000a00 */
[----:B------:R-:W3:Y:S06]  /*0040*/  S2R R5, SR_CTAID.X ;  /* 0x0000000000057919 */ /* 0x000eec0000002500 */
[----:B------:R-:W4:Y:S08]  /*0050*/  LDC.64 R6, c[0x0][0x220] ;  /* 0x00008800ff067b82 */ /* 0x000f300000000a00 */
[----:B------:R-:W5:Y:S08]  /*0060*/  LDC.64 R22, c[0x0][0x228] ;  /* 0x00008a00ff167b82 */ /* 0x000f700000000a00 */
[----:B------:R-:W5:Y:S01]  /*0070*/  LDC.64 R12, c[0x0][0x230] ;  /* 0x00008c00ff0c7b82 */ /* 0x000f620000000a00 */
[----:B-1----:R-:W-:-:S07]  /*0080*/  SHF.L.U32 R0, R0, 0x1, RZ ;  /* 0x0000000100007819 */ /* 0x002fce00000006ff */
[----:B------:R-:W1:Y:S01]  /*0090*/  LDC.64 R10, c[0x0][0x218] ;  /* 0x00008600ff0a7b82 */ /* 0x000e620000000a00 */
[----:B---3--:R-:W-:Y:S02]  /*00a0*/  SHF.R.S32.HI R3, RZ, 0x17, R5 ;  /* 0x00000017ff037819 */ /* 0x008fe40000011405 */
[----:B------:R-:W-:Y:S02]  /*00b0*/  LOP3.LUT R0, R0, 0xfe, RZ, 0xc0, !PT ;  /* 0x000000fe00007812 */ /* 0x000fe400078ec0ff */
[----:B------:R-:W-:-:S03]  /*00c0*/  SGXT R3, R3, 0x1 ;  /* 0x000000010303781a */ /* 0x000fc60000000200 */
[----:B------:R-:W3:Y:S01]  /*00d0*/  LDC.64 R8, c[0x0][0x210] ;  /* 0x00008400ff087b82 */ /* 0x000ee20000000a00 */
[----:B------:R-:W-:-:S04]  /*00e0*/  LEA R0, R5, R0, 0x8 ;  /* 0x0000000005007211 */ /* 0x000fc800078e40ff */
[----:B------:R-:W-:-:S03]  /*00f0*/  LEA.HI R3, R3, R0, RZ, 0x8 ;  /* 0x0000000003037211 */ /* 0x000fc600078f40ff */
[----:B------:R-:W3:Y:S01]  /*0100*/  LDC.64 R14, c[0x0][0x238] ;  /* 0x00008e00ff0e7b82 */ /* 0x000ee20000000a00 */
[----:B------:R-:W-:-:S04]  /*0110*/  SHF.R.S32.HI R3, RZ, 0x8, R3 ;  /* 0x00000008ff037819 */ /* 0x000fc80000011403 */
[----:B------:R-:W-:-:S03]  /*0120*/  LEA.HI R2, R3, R3, RZ, 0x2 ;  /* 0x0000000303027211 */ /* 0x000fc600078f10ff */
[----:B------:R-:W3:Y:S01]  /*0130*/  LDC.64 R4, c[0x0][0x250] ;  /* 0x00009400ff047b82 */ /* 0x000ee20000000a00 */
[----:B------:R-:W-:-:S04]  /*0140*/  LOP3.LUT R2, R2, 0xfffffffc, RZ, 0xc0, !PT ;  /* 0xfffffffc02027812 */ /* 0x000fc800078ec0ff */
[----:B------:R-:W-:Y:S01]  /*0150*/  IADD3 R19, R3, -R2, RZ ;  /* 0x8000000203137210 */ /* 0x000fe20007ffe0ff */
[----:B----4-:R-:W-:Y:S02]  /*0160*/  IMAD.WIDE R6, R0, 0x4, R6 ;  /* 0x0000000400067825 */ /* 0x010fe400078e0206 */
[----:B------:R-:W4:Y:S02]  /*0170*/  LDC.64 R2, c[0x0][0x248] ;  /* 0x00009200ff027b82 */ /* 0x000f240000000a00 */
[C---:B--2---:R-:W-:Y:S02]  /*0180*/  IMAD.WIDE R16, R19.reuse, 0x4, R16 ;  /* 0x0000000413107825 */ /* 0x044fe400078e0210 */
[----:B------:R-:W2:Y:S04]  /*0190*/  LDG.E.64 R6, desc[UR4][R6.64] ;  /* 0x0000000406067981 */ /* 0x000ea8000c1e1b00 */
[----:B------:R-:W2:Y:S01]  /*01a0*/  LDG.E.EL R16, desc[UR4][R16.64] ;  /* 0x0000000410107981 */ /* 0x000ea2000c2e1900 */
[----:B-----5:R-:W-:-:S04]  /*01b0*/  IMAD.WIDE R22, R19, 0x4, R22 ;  /* 0x0000000413167825 */ /* 0x020fc800078e0216 */
[C---:B0-----:R-:W-:Y:S01]  /*01c0*/  IMAD.WIDE R12, R0.reuse, 0x4, R12 ;  /* 0x00000004000c7825 */ /* 0x041fe200078e020c */
[----:B------:R-:W5:Y:S03]  /*01d0*/  LDG.E.EL R17, desc[UR4][R22.64] ;  /* 0x0000000416117981 */ /* 0x000f66000c2e1900 */
[C---:B-1----:R-:W-:Y:S02]  /*01e0*/  IMAD.WIDE R20, R19.reuse, 0x4, R10 ;  /* 0x0000000413147825 */ /* 0x042fe400078e020a */
[----:B------:R-:W5:Y:S02]  /*01f0*/  LDG.E.64 R12, desc[UR4][R12.64] ;  /* 0x000000040c0c7981 */ /* 0x000f64000c1e1b00 */
[----:B---3--:R-:W-:Y:S02]  /*0200*/  IMAD.WIDE R8, R0, 0x4, R8 ;  /* 0x0000000400087825 */ /* 0x008fe400078e0208 */
[----:B------:R-:W3:Y:S02]  /*0210*/  LDG.E.EL R18, desc[UR4][R20.64] ;  /* 0x0000000414127981 */ /* 0x000ee4000c2e1900 */
[----:B------:R-:W-:-:S02]  /*0220*/  IMAD.WIDE R14, R19, 0x4, R14 ;  /* 0x00000004130e7825 */ /* 0x000fc400078e020e */
[----:B------:R-:W3:Y:S02]  /*0230*/  LDG.E.64 R10, desc[UR4][R8.64] ;  /* 0x00000004080a7981 */ /* 0x000ee4000c1e1b00 */
[C---:B----4-:R-:W-:Y:S02]  /*0240*/  IMAD.WIDE R24, R19.reuse, 0x4, R2 ;  /* 0x0000000413187825 */ /* 0x050fe400078e0202 */
[----:B------:R-:W4:Y:S02]  /*0250*/  LDG.E.EL R14, desc[UR4][R14.64] ;  /* 0x000000040e0e7981 */ /* 0x000f24000c2e1900 */
[----:B------:R-:W-:Y:S02]  /*0260*/  IMAD.WIDE R4, R19, 0x4, R4 ;  /* 0x0000000413047825 */ /* 0x000fe400078e0204 */
[----:B------:R-:W4:Y:S04]  /*0270*/  LDG.E.EL R2, desc[UR4][R24.64] ;  /* 0x0000000418027981 */ /* 0x000f28000c2e1900 */
[----:B------:R0:W4:Y:S02]  /*0280*/  LDG.E.EL R3, desc[UR4][R4.64] ;  /* 0x0000000404037981 */ /* 0x000124000c2e1900 */
[----:B0-----:R-:W0:Y:S02]  /*0290*/  LDC.64 R4, c[0x0][0x258] ;  /* 0x00009600ff047b82 */ /* 0x001e240000000a00 */
[----:B0-----:R-:W-:-:S04]  /*02a0*/  IMAD.WIDE R4, R0, 0x4, R4 ;  /* 0x0000000400047825 */ /* 0x001fc800078e0204 */
[----:B--2---:R-:W-:-:S04]  /*02b0*/  FADD R16, R16, 9.9999997473787516356e-06 ;  /* 0x3727c5ac10107421 */ /* 0x004fc80000000000 */
[----:B------:R-:W0:Y:S02]  /*02c0*/  MUFU.SQRT R19, R16 ;  /* 0x0000001000137308 */ /* 0x000e240000002000 */
[C---:B0-----:R-:W-:Y:S02]  /*02d0*/  FSETP.GT.AND P0, PT, R19.reuse, 8.50705917302346158658e+37, PT ;  /* 0x7e8000001300780b */ /* 0x041fe40003f04000 */
[----:B------:R-:W-:Y:S01]  /*02e0*/  FSETP.GEU.AND P1, PT, R19, 1.175494350822287508e-38, PT ;  /* 0x008000001300780b */ /* 0x000fe20003f2e000 */
[--C-:B-----5:R-:W-:Y:S01]  /*02f0*/  FADD R20, R7, R17.reuse ;  /* 0x0000001107147221 */ /* 0x120fe20000000000 */
[----:B------:R-:W-:Y:S01]  /*0300*/  FADD R17, R6, R17 ;  /* 0x0000001106117221 */ /* 0x000fe20000000000 */
[----:B------:R-:W-:-:S08]  /*0310*/  HFMA2.MMA R6, -RZ, RZ, 1.625, 0 ;  /* 0x3e800000ff067435 */ /* 0x000fd000000001ff */
[----:B------:R-:W-:-:S04]  /*0320*/  @P0 FMUL R19, R19, 0.25 ;  /* 0x3e80000013130820 */ /* 0x000fc80000400000 */
[----:B------:R-:W-:Y:S01]  /*0330*/  @!P1 FMUL R19, R19, 16777216 ;  /* 0x4b80000013139820 */ /* 0x000fe20000400000 */
[----:B------:R-:W-:-:S05]  /*0340*/  FADD R17, R12, R17 ;  /* 0x000000110c117221 */ /* 0x000fca0000000000 */
[----:B------:R-:W0:Y:S01]  /*0350*/  MUFU.RCP R19, R19 ;  /* 0x0000001300137308 */ /* 0x000e220000001000 */
[----:B------:R-:W-:Y:S01]  /*0360*/  FSEL R12, R6, 1, P0 ;  /* 0x3f800000060c7808 */ /* 0x000fe20000000000 */
[----:B------:R-:W-:Y:S01]  /*0370*/  FADD R20, R13, R20 ;  /* 0x000000140d147221 */ /* 0x000fe20000000000 */
[--C-:B---3--:R-:W-:Y:S01]  /*0380*/  FADD R10, R10, R18.reuse ;  /* 0x000000120a0a7221 */ /* 0x108fe20000000000 */
[----:B------:R-:W-:Y:S01]  /*0390*/  FADD R11, R11, R18 ;  /* 0x000000120b0b7221 */ /* 0x000fe20000000000 */
[----:B------:R-:W1:Y:S01]  /*03a0*/  LDC.64 R6, c[0x0][0x260] ;  /* 0x00009800ff067b82 */ /* 0x000e620000000a00 */
[----:B------:R-:W-:Y:S01]  /*03b0*/  @!P1 FMUL R12, R12, 16777216 ;  /* 0x4b8000000c0c9820 */ /* 0x000fe20000400000 */
[----:B------:R-:W-:Y:S01]  /*03c0*/  FADD R10, R10, R17 ;  /* 0x000000110a0a7221 */ /* 0x000fe20000000000 */
[----:B------:R-:W-:-:S04]  /*03d0*/  FADD R11, R11, R20 ;  /* 0x000000140b0b7221 */ /* 0x000fc80000000000 */
[C---:B----4-:R-:W-:Y:S01]  /*03e0*/  FADD R13, -R14.reuse, R11 ;  /* 0x0000000b0e0d7221 */ /* 0x050fe20000000100 */
[----:B0-----:R-:W-:Y:S01]  /*03f0*/  FMUL R19, R19, R12 ;  /* 0x0000000c13137220 */ /* 0x001fe20000400000 */
[----:B------:R-:W-:-:S03]  /*0400*/  FADD R12, -R14, R10 ;  /* 0x0000000a0e0c7221 */ /* 0x000fc60000000100 */
[-C--:B------:R-:W-:Y:S01]  /*0410*/  FMUL R16, R13, R19.reuse ;  /* 0x000000130d107220 */ /* 0x080fe20000400000 */
[----:B------:R-:W-:-:S03]  /*0420*/  FMUL R14, R12, R19 ;  /* 0x000000130c0e7220 */ /* 0x000fc60000400000 */
[C-C-:B------:R-:W-:Y:S01]  /*0430*/  FFMA R16, R2.reuse, R16, R3.reuse ;  /* 0x0000001002107223 */ /* 0x140fe20000000003 */
[----:B------:R-:W-:-:S04]  /*0440*/  FFMA R14, R2, R14, R3 ;  /* 0x0000000e020e7223 */ /* 0x000fc80000000003 */
[----:B------:R-:W-:Y:S02]  /*0450*/  FSETP.GEU.AND P1, PT, R16, RZ, PT ;  /* 0x000000ff1000720b */ /* 0x000fe40003f2e000 */
[----:B------:R-:W-:Y:S01]  /*0460*/  FSETP.GEU.AND P0, PT, R14, RZ, PT ;  /* 0x000000ff0e00720b */ /* 0x000fe20003f0e000 */
[----:B-1----:R-:W-:Y:S01]  /*0470*/  IMAD.WIDE R6, R0, 0x4, R6 ;  /* 0x0000000400067825 */ /* 0x002fe200078e0206 */
[----:B------:R-:W-:Y:S02]  /*0480*/  FSEL R15, R16, RZ, P1 ;  /* 0x000000ff100f7208 */ /* 0x000fe40000800000 */
[----:B------:R-:W-:Y:S01]  /*0490*/  FSEL R14, R14, RZ, P0 ;  /* 0x000000ff0e0e7208 */ /* 0x000fe20000000000 */
[----:B------:R-:W-:Y:S04]  /*04a0*/  STG.E.64 desc[UR4][R8.64], R10 ;  /* 0x0000000a08007986 */ /* 0x000fe8000c101b04 */
[----:B------:R-:W-:Y:S04]  /*04b0*/  STG.E.64 desc[UR4][R4.64], R14 ;  /* 0x0000000e04007986 */ /* 0x000fe8000c101b04 */
[----:B------:R-:W-:Y:S01]  /*04c0*/  STG.E.64 desc[UR4][R6.64], R12 ;  /* 0x0000000c06007986 */ /* 0x000fe2000c101b04 */
[----:B------:R-:W-:Y:S05]  /*04d0*/  EXIT ;  /* 0x000000000000794d */ /* 0x000fea0003800000 */
.L_x_0:
[----:B------:R-:W-:-:S00]  /*04e0*/  BRA `(.L_x_0) ;  /* 0xfffffffc00fc7947 */ /* 0x000fc0000383ffff */
[----:B------:R-:W-:-:S00]  /*04f0*/  NOP ;  /* 0x0000000000007918 */ /* 0x000fc00000000000 */
        /* <DEDUP_REMOVED lines=8> */
.L_x_1:


//--------------------- .nv.global.init           --------------------------
	.section	.nv.global.init,"aw",@progbits
.nv.global.init:
	.type		_$_str,@object
	.size		_$_str,(_$_str_$_2 - _$_str)
_$_str:
        /*0000*/ 	.byte	0x5f, 0x5f, 0x43, 0x55, 0x44, 0x41, 0x5f, 0x46, 0x54, 0x5a, 0x00
	.type		_$_str_$_2,@object
	.size		_$_str_$_2,(.L_1 - _$_str_$_2)
_$_str_$_2:
        /*000b*/ 	.byte	0x5f, 0x5f, 0x43, 0x55, 0x44, 0x41, 0x5f, 0x50, 0x52, 0x45, 0x43, 0x5f, 0x53, 0x51, 0x52, 0x54
        /*001b*/ 	.byte	0x00
.L_1:


//--------------------- .nv.constant0.triton_poi_fused__native_batch_norm_legit_no_training_add_convolution_native_batch_norm_backward_relu_16 --------------------------
	.section	.nv.constant0.triton_poi_fused__native_batch_norm_legit_no_training_add_convolution_native_batch_norm_backward_relu_16,"a",@progbits
	.sectionflags	@""
	.align	4
.nv.constant0.triton_poi_fused__native_batch_norm_legit_no_training_add_convolution_native_batch_norm_backward_relu_16:
	.zero		620
